//
// Generated by NVIDIA NVVM Compiler
//
// Compiler Build ID: CL-36424714
// Cuda compilation tools, release 13.0, V13.0.88
// Based on NVVM 20.0.0
//

.version 9.0
.target sm_100
.address_size 64

	// .globl	_Z10depthconvoPfS_iiiiiii

.visible .entry _Z10depthconvoPfS_iiiiiii(
	.param .u64 .ptr .align 1 _Z10depthconvoPfS_iiiiiii_param_0,
	.param .u64 .ptr .align 1 _Z10depthconvoPfS_iiiiiii_param_1,
	.param .u32 _Z10depthconvoPfS_iiiiiii_param_2,
	.param .u32 _Z10depthconvoPfS_iiiiiii_param_3,
	.param .u32 _Z10depthconvoPfS_iiiiiii_param_4,
	.param .u32 _Z10depthconvoPfS_iiiiiii_param_5,
	.param .u32 _Z10depthconvoPfS_iiiiiii_param_6,
	.param .u32 _Z10depthconvoPfS_iiiiiii_param_7,
	.param .u32 _Z10depthconvoPfS_iiiiiii_param_8
)
{
	.reg .pred 	%p<2>;
	.reg .b32 	%r<30>;
	.reg .b32 	%f<2>;
	.reg .b64 	%rd<9>;

	ld.param.u64 	%rd1, [_Z10depthconvoPfS_iiiiiii_param_0];
	ld.param.u64 	%rd2, [_Z10depthconvoPfS_iiiiiii_param_1];
	ld.param.u32 	%r3, [_Z10depthconvoPfS_iiiiiii_param_2];
	ld.param.u32 	%r4, [_Z10depthconvoPfS_iiiiiii_param_4];
	ld.param.u32 	%r5, [_Z10depthconvoPfS_iiiiiii_param_5];
	ld.param.u32 	%r8, [_Z10depthconvoPfS_iiiiiii_param_6];
	ld.param.u32 	%r6, [_Z10depthconvoPfS_iiiiiii_param_7];
	ld.param.u32 	%r7, [_Z10depthconvoPfS_iiiiiii_param_8];
	mov.u32 	%r9, %ctaid.x;
	mov.u32 	%r10, %ntid.x;
	mov.u32 	%r11, %tid.x;
	mad.lo.s32 	%r1, %r9, %r10, %r11;
	mul.lo.s32 	%r2, %r6, %r8;
	setp.ge.s32 	%p1, %r1, %r2;
	@%p1 bra 	$L__BB0_2;
	mov.u32 	%r12, %ctaid.y;
	mov.u32 	%r13, %tid.y;
	mov.u32 	%r14, %ntid.y;
	mad.lo.s32 	%r15, %r12, %r14, %r13;
	mad.lo.s32 	%r16, %r2, %r15, %r1;
	cvta.to.global.u64 	%rd3, %rd1;
	cvta.to.global.u64 	%rd4, %rd2;
	div.s32 	%r17, %r16, %r2;
	div.s32 	%r18, %r17, %r3;
	rem.s32 	%r19, %r18, %r3;
	mul.lo.s32 	%r20, %r18, %r3;
	sub.s32 	%r21, %r17, %r20;
	mul.lo.s32 	%r22, %r17, %r2;
	sub.s32 	%r23, %r16, %r22;
	div.s32 	%r24, %r23, %r6;
	rem.s32 	%r25, %r16, %r6;
	mad.lo.s32 	%r26, %r25, %r7, %r21;
	mad.lo.s32 	%r27, %r4, %r12, %r19;
	mad.lo.s32 	%r28, %r24, %r7, %r27;
	mad.lo.s32 	%r29, %r28, %r5, %r26;
	mul.wide.s32 	%rd5, %r29, 4;
	add.s64 	%rd6, %rd3, %rd5;
	ld.global.f32 	%f1, [%rd6];
	mul.wide.s32 	%rd7, %r16, 4;
	add.s64 	%rd8, %rd4, %rd7;
	st.global.f32 	[%rd8], %f1;
$L__BB0_2:
	ret;

}
	// .globl	_Z17rearrange_weightsPfS_ii
.visible .entry _Z17rearrange_weightsPfS_ii(
	.param .u64 .ptr .align 1 _Z17rearrange_weightsPfS_ii_param_0,
	.param .u64 .ptr .align 1 _Z17rearrange_weightsPfS_ii_param_1,
	.param .u32 _Z17rearrange_weightsPfS_ii_param_2,
	.param .u32 _Z17rearrange_weightsPfS_ii_param_3
)
{
	.reg .pred 	%p<2>;
	.reg .b32 	%r<14>;
	.reg .b32 	%f<2>;
	.reg .b64 	%rd<9>;

	ld.param.u64 	%rd1, [_Z17rearrange_weightsPfS_ii_param_0];
	ld.param.u64 	%rd2, [_Z17rearrange_weightsPfS_ii_param_1];
	ld.param.u32 	%r4, [_Z17rearrange_weightsPfS_ii_param_2];
	ld.param.u32 	%r3, [_Z17rearrange_weightsPfS_ii_param_3];
	mov.u32 	%r5, %ctaid.x;
	mov.u32 	%r6, %ntid.x;
	mov.u32 	%r7, %tid.x;
	mad.lo.s32 	%r1, %r5, %r6, %r7;
	mul.lo.s32 	%r2, %r4, %r4;
	mul.lo.s32 	%r8, %r2, %r3;
	setp.ge.s32 	%p1, %r1, %r8;
	@%p1 bra 	$L__BB1_2;
	cvta.to.global.u64 	%rd3, %rd1;
	cvta.to.global.u64 	%rd4, %rd2;
	div.s32 	%r9, %r1, %r2;
	mul.lo.s32 	%r10, %r9, %r2;
	sub.s32 	%r11, %r1, %r10;
	mad.lo.s32 	%r12, %r9, %r3, %r9;
	mad.lo.s32 	%r13, %r12, %r2, %r11;
	mul.wide.s32 	%rd5, %r1, 4;
	add.s64 	%rd6, %rd3, %rd5;
	ld.global.f32 	%f1, [%rd6];
	mul.wide.s32 	%rd7, %r13, 4;
	add.s64 	%rd8, %rd4, %rd7;
	st.global.f32 	[%rd8], %f1;
$L__BB1_2:
	ret;

}


// ===== COMPILED SASS (sm_100) =====

	.target	sm_100

	.elftype	@"ET_EXEC"


//--------------------- .note.nv.tkinfo           --------------------------
	.section	.note.nv.tkinfo,"",@"SHT_NOTE"
	.sectionflags	@"SHF_NOTE_NV_TKINFO"
	.tkinfo
        /*0018*/ 	.word	0x00000002
        /*0030*/ 	.string	""
        /*0030*/ 	.string	"ptxas"
        /*0030*/ 	.string	"Cuda compilation tools, release 13.0, V13.0.88"
        /*0030*/ 	.string	"Build cuda_13.0.r13.0/compiler.36424714_0"
        /*0030*/ 	.string	"-arch sm_100 -m 64 "



//--------------------- .note.nv.cuinfo           --------------------------
	.section	.note.nv.cuinfo,"",@"SHT_NOTE"
	.sectionflags	@"SHF_NOTE_NV_CUINFO"
        /*0018*/ 	.short	0x0002
        /*001a*/ 	.short	0x0064
        /*001c*/ 	.short	0x0082
	.zero		2


//--------------------- .nv.info                  --------------------------
	.section	.nv.info,"",@"SHT_CUDA_INFO"
	.align	4


	//----- nvinfo : EIATTR_REGCOUNT
	.align		4
        /*0000*/ 	.byte	0x04, 0x2f
        /*0002*/ 	.short	(.L_1 - .L_0)
	.align		4
.L_0:
        /*0004*/ 	.word	index@(_Z10depthconvoPfS_iiiiiii)
        /*0008*/ 	.word	0x00000013


	//----- nvinfo : EIATTR_FRAME_SIZE
	.align		4
.L_1:
        /*000c*/ 	.byte	0x04, 0x11
        /*000e*/ 	.short	(.L_3 - .L_2)
	.align		4
.L_2:
        /*0010*/ 	.word	index@(_Z10depthconvoPfS_iiiiiii)
        /*0014*/ 	.word	0x00000000


	//----- nvinfo : EIATTR_REGCOUNT
	.align		4
.L_3:
        /*0018*/ 	.byte	0x04, 0x2f
        /*001a*/ 	.short	(.L_5 - .L_4)
	.align		4
.L_4:
        /*001c*/ 	.word	index@(_Z17rearrange_weightsPfS_ii)
        /*0020*/ 	.word	0x00000010


	//----- nvinfo : EIATTR_FRAME_SIZE
	.align		4
.L_5:
        /*0024*/ 	.byte	0x04, 0x11
        /*0026*/ 	.short	(.L_7 - .L_6)
	.align		4
.L_6:
        /*0028*/ 	.word	index@(_Z17rearrange_weightsPfS_ii)
        /*002c*/ 	.word	0x00000000


	//----- nvinfo : EIATTR_MIN_STACK_SIZE
	.align		4
.L_7:
        /*0030*/ 	.byte	0x04, 0x12
        /*0032*/ 	.short	(.L_9 - .L_8)
	.align		4
.L_8:
        /*0034*/ 	.word	index@(_Z17rearrange_weightsPfS_ii)
        /*0038*/ 	.word	0x00000000


	//----- nvinfo : EIATTR_MIN_STACK_SIZE
	.align		4
.L_9:
        /*003c*/ 	.byte	0x04, 0x12
        /*003e*/ 	.short	(.L_11 - .L_10)
	.align		4
.L_10:
        /*0040*/ 	.word	index@(_Z10depthconvoPfS_iiiiiii)
        /*0044*/ 	.word	0x00000000
.L_11:


//--------------------- .nv.compat                --------------------------
	.section	.nv.compat,"",@"SHT_CUDA_COMPAT_INFO"
	.align	4
        /*0000*/ 	.byte	0x02, 0x09, 0x00, 0x00, 0x02, 0x02, 0x01, 0x00, 0x02, 0x05, 0x05, 0x00, 0x03, 0x07, 0x01, 0x01
        /*0010*/ 	.byte	0x02, 0x03, 0x00, 0x00, 0x02, 0x06, 0x01, 0x00, 0x04, 0x0b, 0x08, 0x00, 0x09, 0x00, 0x00, 0x00
        /*0020*/ 	.byte	0x00, 0x00, 0x00, 0x00


//--------------------- .nv.info._Z17rearrange_weightsPfS_ii --------------------------
	.section	.nv.info._Z17rearrange_weightsPfS_ii,"",@"SHT_CUDA_INFO"
	.sectionflags	@""
	.align	4


	//----- nvinfo : EIATTR_CUDA_API_VERSION
	.align		4
        /*0000*/ 	.byte	0x04, 0x37
        /*0002*/ 	.short	(.L_13 - .L_12)
.L_12:
        /*0004*/ 	.word	0x00000082


	//----- nvinfo : EIATTR_KPARAM_INFO
	.align		4
.L_13:
        /*0008*/ 	.byte	0x04, 0x17
        /*000a*/ 	.short	(.L_15 - .L_14)
.L_14:
        /*000c*/ 	.word	0x00000000
        /*0010*/ 	.short	0x0003
        /*0012*/ 	.short	0x0014
        /*0014*/ 	.byte	0x00, 0xf0, 0x11, 0x00


	//----- nvinfo : EIATTR_KPARAM_INFO
	.align		4
.L_15:
        /*0018*/ 	.byte	0x04, 0x17
        /*001a*/ 	.short	(.L_17 - .L_16)
.L_16:
        /*001c*/ 	.word	0x00000000
        /*0020*/ 	.short	0x0002
        /*0022*/ 	.short	0x0010
        /*0024*/ 	.byte	0x00, 0xf0, 0x11, 0x00


	//----- nvinfo : EIATTR_KPARAM_INFO
	.align		4
.L_17:
        /*0028*/ 	.byte	0x04, 0x17
        /*002a*/ 	.short	(.L_19 - .L_18)
.L_18:
        /*002c*/ 	.word	0x00000000
        /*0030*/ 	.short	0x0001
        /*0032*/ 	.short	0x0008
        /*0034*/ 	.byte	0x00, 0xf5, 0x21, 0x00


	//----- nvinfo : EIATTR_KPARAM_INFO
	.align		4
.L_19:
        /*0038*/ 	.byte	0x04, 0x17
        /*003a*/ 	.short	(.L_21 - .L_20)
.L_20:
        /*003c*/ 	.word	0x00000000
        /*0040*/ 	.short	0x0000
        /*0042*/ 	.short	0x0000
        /*0044*/ 	.byte	0x00, 0xf5, 0x21, 0x00


	//----- nvinfo : EIATTR_SPARSE_MMA_MASK
	.align		4
.L_21:
        /*0048*/ 	.byte	0x03, 0x50
        /*004a*/ 	.short	0x0000


	//----- nvinfo : EIATTR_MAXREG_COUNT
	.align		4
        /*004c*/ 	.byte	0x03, 0x1b
        /*004e*/ 	.short	0x00ff


	//----- nvinfo : EIATTR_MERCURY_ISA_VERSION
	.align		4
        /*0050*/ 	.byte	0x03, 0x5f
        /*0052*/ 	.short	0x0101


	//----- nvinfo : EIATTR_VRC_CTA_INIT_COUNT
	.align		4
        /*0054*/ 	.byte	0x02, 0x4a
	.zero		1
	.zero		1


	//----- nvinfo : EIATTR_EXIT_INSTR_OFFSETS
	.align		4
        /*0058*/ 	.byte	0x04, 0x1c
        /*005a*/ 	.short	(.L_23 - .L_22)


	//   ....[0]....
.L_22:
        /*005c*/ 	.word	0x00000090


	//   ....[1]....
        /*0060*/ 	.word	0x000002d0


	//----- nvinfo : EIATTR_CBANK_PARAM_SIZE
	.align		4
.L_23:
        /*0064*/ 	.byte	0x03, 0x19
        /*0066*/ 	.short	0x0018


	//----- nvinfo : EIATTR_PARAM_CBANK
	.align		4
        /*0068*/ 	.byte	0x04, 0x0a
        /*006a*/ 	.short	(.L_25 - .L_24)
	.align		4
.L_24:
        /*006c*/ 	.word	index@(.nv.constant0._Z17rearrange_weightsPfS_ii)
        /*0070*/ 	.short	0x0380
        /*0072*/ 	.short	0x0018


	//----- nvinfo : EIATTR_SW_WAR
	.align		4
.L_25:
        /*0074*/ 	.byte	0x04, 0x36
        /*0076*/ 	.short	(.L_27 - .L_26)
.L_26:
        /*0078*/ 	.word	0x00000008
.L_27:


//--------------------- .nv.info._Z10depthconvoPfS_iiiiiii --------------------------
	.section	.nv.info._Z10depthconvoPfS_iiiiiii,"",@"SHT_CUDA_INFO"
	.sectionflags	@""
	.align	4


	//----- nvinfo : EIATTR_CUDA_API_VERSION
	.align		4
        /*0000*/ 	.byte	0x04, 0x37
        /*0002*/ 	.short	(.L_29 - .L_28)
.L_28:
        /*0004*/ 	.word	0x00000082


	//----- nvinfo : EIATTR_KPARAM_INFO
	.align		4
.L_29:
        /*0008*/ 	.byte	0x04, 0x17
        /*000a*/ 	.short	(.L_31 - .L_30)
.L_30:
        /*000c*/ 	.word	0x00000000
        /*0010*/ 	.short	0x0008
        /*0012*/ 	.short	0x0028
        /*0014*/ 	.byte	0x00, 0xf0, 0x11, 0x00


	//----- nvinfo : EIATTR_KPARAM_INFO
	.align		4
.L_31:
        /*0018*/ 	.byte	0x04, 0x17
        /*001a*/ 	.short	(.L_33 - .L_32)
.L_32:
        /*001c*/ 	.word	0x00000000
        /*0020*/ 	.short	0x0007
        /*0022*/ 	.short	0x0024
        /*0024*/ 	.byte	0x00, 0xf0, 0x11, 0x00


	//----- nvinfo : EIATTR_KPARAM_INFO
	.align		4
.L_33:
        /*0028*/ 	.byte	0x04, 0x17
        /*002a*/ 	.short	(.L_35 - .L_34)
.L_34:
        /*002c*/ 	.word	0x00000000
        /*0030*/ 	.short	0x0006
        /*0032*/ 	.short	0x0020
        /*0034*/ 	.byte	0x00, 0xf0, 0x11, 0x00


	//----- nvinfo : EIATTR_KPARAM_INFO
	.align		4
.L_35:
        /*0038*/ 	.byte	0x04, 0x17
        /*003a*/ 	.short	(.L_37 - .L_36)
.L_36:
        /*003c*/ 	.word	0x00000000
        /*0040*/ 	.short	0x0005
        /*0042*/ 	.short	0x001c
        /*0044*/ 	.byte	0x00, 0xf0, 0x11, 0x00


	//----- nvinfo : EIATTR_KPARAM_INFO
	.align		4
.L_37:
        /*0048*/ 	.byte	0x04, 0x17
        /*004a*/ 	.short	(.L_39 - .L_38)
.L_38:
        /*004c*/ 	.word	0x00000000
        /*0050*/ 	.short	0x0004
        /*0052*/ 	.short	0x0018
        /*0054*/ 	.byte	0x00, 0xf0, 0x11, 0x00


	//----- nvinfo : EIATTR_KPARAM_INFO
	.align		4
.L_39:
        /*0058*/ 	.byte	0x04, 0x17
        /*005a*/ 	.short	(.L_41 - .L_40)
.L_40:
        /*005c*/ 	.word	0x00000000
        /*0060*/ 	.short	0x0003
        /*0062*/ 	.short	0x0014
        /*0064*/ 	.byte	0x00, 0xf0, 0x11, 0x00


	//----- nvinfo : EIATTR_KPARAM_INFO
	.align		4
.L_41:
        /*0068*/ 	.byte	0x04, 0x17
        /*006a*/ 	.short	(.L_43 - .L_42)
.L_42:
        /*006c*/ 	.word	0x00000000
        /*0070*/ 	.short	0x0002
        /*0072*/ 	.short	0x0010
        /*0074*/ 	.byte	0x00, 0xf0, 0x11, 0x00


	//----- nvinfo : EIATTR_KPARAM_INFO
	.align		4
.L_43:
        /*0078*/ 	.byte	0x04, 0x17
        /*007a*/ 	.short	(.L_45 - .L_44)
.L_44:
        /*007c*/ 	.word	0x00000000
        /*0080*/ 	.short	0x0001
        /*0082*/ 	.short	0x0008
        /*0084*/ 	.byte	0x00, 0xf5, 0x21, 0x00


	//----- nvinfo : EIATTR_KPARAM_INFO
	.align		4
.L_45:
        /*0088*/ 	.byte	0x04, 0x17
        /*008a*/ 	.short	(.L_47 - .L_46)
.L_46:
        /*008c*/ 	.word	0x00000000
        /*0090*/ 	.short	0x0000
        /*0092*/ 	.short	0x0000
        /*0094*/ 	.byte	0x00, 0xf5, 0x21, 0x00


	//----- nvinfo : EIATTR_SPARSE_MMA_MASK
	.align		4
.L_47:
        /*0098*/ 	.byte	0x03, 0x50
        /*009a*/ 	.short	0x0000


	//----- nvinfo : EIATTR_MAXREG_COUNT
	.align		4
        /*009c*/ 	.byte	0x03, 0x1b
        /*009e*/ 	.short	0x00ff


	//----- nvinfo : EIATTR_MERCURY_ISA_VERSION
	.align		4
        /*00a0*/ 	.byte	0x03, 0x5f
        /*00a2*/ 	.short	0x0101


	//----- nvinfo : EIATTR_VRC_CTA_INIT_COUNT
	.align		4
        /*00a4*/ 	.byte	0x02, 0x4a
	.zero		1
	.zero		1


	//----- nvinfo : EIATTR_EXIT_INSTR_OFFSETS
	.align		4
        /*00a8*/ 	.byte	0x04, 0x1c
        /*00aa*/ 	.short	(.L_49 - .L_48)


	//   ....[0]....
.L_48:
        /*00ac*/ 	.word	0x00000080


	//   ....[1]....
        /*00b0*/ 	.word	0x00000800


	//----- nvinfo : EIATTR_CBANK_PARAM_SIZE
	.align		4
.L_49:
        /*00b4*/ 	.byte	0x03, 0x19
        /*00b6*/ 	.short	0x002c


	//----- nvinfo : EIATTR_PARAM_CBANK
	.align		4
        /*00b8*/ 	.byte	0x04, 0x0a
        /*00ba*/ 	.short	(.L_51 - .L_50)
	.align		4
.L_50:
        /*00bc*/ 	.word	index@(.nv.constant0._Z10depthconvoPfS_iiiiiii)
        /*00c0*/ 	.short	0x0380
        /*00c2*/ 	.short	0x002c


	//----- nvinfo : EIATTR_SW_WAR
	.align		4
.L_51:
        /*00c4*/ 	.byte	0x04, 0x36
        /*00c6*/ 	.short	(.L_53 - .L_52)
.L_52:
        /*00c8*/ 	.word	0x00000008
.L_53:


//--------------------- .nv.callgraph             --------------------------
	.section	.nv.callgraph,"",@"SHT_CUDA_CALLGRAPH"
	.align	4
	.sectionentsize	8
	.align		4
        /*0000*/ 	.word	0x00000000
	.align		4
        /*0004*/ 	.word	0xffffffff
	.align		4
        /*0008*/ 	.word	0x00000000
	.align		4
        /*000c*/ 	.word	0xfffffffe
	.align		4
        /*0010*/ 	.word	0x00000000
	.align		4
        /*0014*/ 	.word	0xfffffffd
	.align		4
        /*0018*/ 	.word	0x00000000
	.align		4
        /*001c*/ 	.word	0xfffffffc


//--------------------- .text._Z17rearrange_weightsPfS_ii --------------------------
	.section	.text._Z17rearrange_weightsPfS_ii,"ax",@progbits
	.align	128
        .global         _Z17rearrange_weightsPfS_ii
        .type           _Z17rearrange_weightsPfS_ii,@function
        .size           _Z17rearrange_weightsPfS_ii,(.L_x_2 - _Z17rearrange_weightsPfS_ii)
        .other          _Z17rearrange_weightsPfS_ii,@"STO_CUDA_ENTRY STV_DEFAULT"
_Z17rearrange_weightsPfS_ii:
.text._Z17rearrange_weightsPfS_ii:
[----:B------:R-:W-:Y:S01]  /*0000*/  LDC R1, c[0x0][0x37c] ;  /* 0x0000df00ff017b82 */ /* 0x000fe20000000800 */
[----:B------:R-:W0:Y:S07]  /*0010*/  S2R R0, SR_TID.X ;  /* 0x0000000000007919 */ /* 0x000e2e0000002100 */
[----:B------:R-:W1:Y:S08]  /*0020*/  LDC.64 R2, c[0x0][0x390] ;  /* 0x0000e400ff027b82 */ /* 0x000e700000000a00 */
[----:B------:R-:W0:Y:S08]  /*0030*/  S2UR UR4, SR_CTAID.X ;  /* 0x00000000000479c3 */ /* 0x000e300000002500 */
[----:B------:R-:W0:Y:S01]  /*0040*/  LDC R5, c[0x0][0x360] ;  /* 0x0000d800ff057b82 */ /* 0x000e220000000800 */
[----:B-1----:R-:W-:-:S02]  /*0050*/  IMAD R2, R2, R2, RZ ;  /* 0x0000000202027224 */ /* 0x002fc400078e02ff */
[----:B0-----:R-:W-:Y:S02]  /*0060*/  IMAD R5, R5, UR4, R0 ;  /* 0x0000000405057c24 */ /* 0x001fe4000f8e0200 */
[----:B------:R-:W-:-:S05]  /*0070*/  IMAD R0, R2, R3, RZ ;  /* 0x0000000302007224 */ /* 0x000fca00078e02ff */
[----:B------:R-:W-:-:S13]  /*0080*/  ISETP.GE.AND P0, PT, R5, R0, PT ;  /* 0x000000000500720c */ /* 0x000fda0003f06270 */
[----:B------:R-:W-:Y:S05]  /*0090*/  @P0 EXIT ;  /* 0x000000000000094d */ /* 0x000fea0003800000 */
[----:B------:R-:W0:Y:S01]  /*00a0*/  LDC.64 R6, c[0x0][0x380] ;  /* 0x0000e000ff067b82 */ /* 0x000e220000000a00 */
[----:B------:R-:W1:Y:S01]  /*00b0*/  LDCU.64 UR4, c[0x0][0x358] ;  /* 0x00006b00ff0477ac */ /* 0x000e620008000a00 */
[----:B0-----:R-:W-:-:S05]  /*00c0*/  IMAD.WIDE R6, R5, 0x4, R6 ;  /* 0x0000000405067825 */ /* 0x001fca00078e0206 */
[----:B-1----:R0:W2:Y:S01]  /*00d0*/  LDG.E R0, desc[UR4][R6.64] ;  /* 0x0000000406007981 */ /* 0x0020a2000c1e1900 */
[----:B------:R-:W-:-:S04]  /*00e0*/  IABS R11, R2 ;  /* 0x00000002000b7213 */ /* 0x000fc80000000000 */
[----:B------:R-:W1:Y:S01]  /*00f0*/  I2F.RP R4, R11 ;  /* 0x0000000b00047306 */ /* 0x000e620000209400 */
[----:B0-----:R-:W-:Y:S02]  /*0100*/  IABS R6, R5 ;  /* 0x0000000500067213 */ /* 0x001fe40000000000 */
[----:B------:R-:W-:-:S05]  /*0110*/  IABS R7, R2 ;  /* 0x0000000200077213 */ /* 0x000fca0000000000 */
[----:B-1----:R-:W0:Y:S02]  /*0120*/  MUFU.RCP R4, R4 ;  /* 0x0000000400047308 */ /* 0x002e240000001000 */
[----:B0-----:R-:W-:Y:S02]  /*0130*/  IADD3 R8, PT, PT, R4, 0xffffffe, RZ ;  /* 0x0ffffffe04087810 */ /* 0x001fe40007ffe0ff */
[----:B------:R-:W-:-:S04]  /*0140*/  IADD3 R4, PT, PT, RZ, -R7, RZ ;  /* 0x80000007ff047210 */ /* 0x000fc80007ffe0ff */
[----:B------:R0:W1:Y:S02]  /*0150*/  F2I.FTZ.U32.TRUNC.NTZ R9, R8 ;  /* 0x0000000800097305 */ /* 0x000064000021f000 */
[----:B0-----:R-:W-:Y:S01]  /*0160*/  IMAD.MOV.U32 R8, RZ, RZ, RZ ;  /* 0x000000ffff087224 */ /* 0x001fe200078e00ff */
[----:B-1----:R-:W-:-:S05]  /*0170*/  IADD3 R10, PT, PT, RZ, -R9, RZ ;  /* 0x80000009ff0a7210 */ /* 0x002fca0007ffe0ff */
[----:B------:R-:W-:-:S04]  /*0180*/  IMAD R13, R10, R11, RZ ;  /* 0x0000000b0a0d7224 */ /* 0x000fc800078e02ff */
[----:B------:R-:W-:-:S06]  /*0190*/  IMAD.HI.U32 R9, R9, R13, R8 ;  /* 0x0000000d09097227 */ /* 0x000fcc00078e0008 */
[----:B------:R-:W-:-:S04]  /*01a0*/  IMAD.HI.U32 R9, R9, R6, RZ ;  /* 0x0000000609097227 */ /* 0x000fc800078e00ff */
[----:B------:R-:W-:Y:S02]  /*01b0*/  IMAD R4, R9, R4, R6 ;  /* 0x0000000409047224 */ /* 0x000fe400078e0206 */
[----:B------:R-:W0:Y:S03]  /*01c0*/  LDC.64 R6, c[0x0][0x388] ;  /* 0x0000e200ff067b82 */ /* 0x000e260000000a00 */
[----:B------:R-:W-:-:S13]  /*01d0*/  ISETP.GT.U32.AND P2, PT, R11, R4, PT ;  /* 0x000000040b00720c */ /* 0x000fda0003f44070 */
[----:B------:R-:W-:Y:S01]  /*01e0*/  @!P2 IMAD.IADD R4, R4, 0x1, -R11 ;  /* 0x000000010404a824 */ /* 0x000fe200078e0a0b */
[----:B------:R-:W-:Y:S02]  /*01f0*/  @!P2 IADD3 R9, PT, PT, R9, 0x1, RZ ;  /* 0x000000010909a810 */ /* 0x000fe40007ffe0ff */
[----:B------:R-:W-:Y:S02]  /*0200*/  ISETP.NE.AND P2, PT, R2, RZ, PT ;  /* 0x000000ff0200720c */ /* 0x000fe40003f45270 */
[----:B------:R-:W-:Y:S02]  /*0210*/  ISETP.GE.U32.AND P0, PT, R4, R11, PT ;  /* 0x0000000b0400720c */ /* 0x000fe40003f06070 */
[----:B------:R-:W-:-:S04]  /*0220*/  LOP3.LUT R4, R5, R2, RZ, 0x3c, !PT ;  /* 0x0000000205047212 */ /* 0x000fc800078e3cff */
[----:B------:R-:W-:-:S07]  /*0230*/  ISETP.GE.AND P1, PT, R4, RZ, PT ;  /* 0x000000ff0400720c */ /* 0x000fce0003f26270 */
[----:B------:R-:W-:-:S06]  /*0240*/  @P0 VIADD R9, R9, 0x1 ;  /* 0x0000000109090836 */ /* 0x000fcc0000000000 */
[----:B------:R-:W-:Y:S02]  /*0250*/  @!P1 IADD3 R9, PT, PT, -R9, RZ, RZ ;  /* 0x000000ff09099210 */ /* 0x000fe40007ffe1ff */
[----:B------:R-:W-:-:S04]  /*0260*/  @!P2 LOP3.LUT R9, RZ, R2, RZ, 0x33, !PT ;  /* 0x00000002ff09a212 */ /* 0x000fc800078e33ff */
[C---:B------:R-:W-:Y:S01]  /*0270*/  IADD3 R4, PT, PT, -R9.reuse, RZ, RZ ;  /* 0x000000ff09047210 */ /* 0x040fe20007ffe1ff */
[----:B------:R-:W-:-:S04]  /*0280*/  IMAD R3, R9, R3, R9 ;  /* 0x0000000309037224 */ /* 0x000fc800078e0209 */
[----:B------:R-:W-:-:S04]  /*0290*/  IMAD R5, R2, R4, R5 ;  /* 0x0000000402057224 */ /* 0x000fc800078e0205 */
[----:B------:R-:W-:-:S04]  /*02a0*/  IMAD R3, R2, R3, R5 ;  /* 0x0000000302037224 */ /* 0x000fc800078e0205 */
[----:B0-----:R-:W-:-:S05]  /*02b0*/  IMAD.WIDE R2, R3, 0x4, R6 ;  /* 0x0000000403027825 */ /* 0x001fca00078e0206 */
[----:B--2---:R-:W-:Y:S01]  /*02c0*/  STG.E desc[UR4][R2.64], R0 ;  /* 0x0000000002007986 */ /* 0x004fe2000c101904 */
[----:B------:R-:W-:Y:S05]  /*02d0*/  EXIT ;  /* 0x000000000000794d */ /* 0x000fea0003800000 */
.L_x_0:
[----:B------:R-:W-:-:S00]  /*02e0*/  BRA `(.L_x_0) ;  /* 0xfffffffc00fc7947 */ /* 0x000fc0000383ffff */
[----:B------:R-:W-:-:S00]  /*02f0*/  NOP ;  /* 0x0000000000007918 */ /* 0x000fc00000000000 */
        /* <DEDUP_REMOVED lines=8> */
.L_x_2:


//--------------------- .text._Z10depthconvoPfS_iiiiiii --------------------------
	.section	.text._Z10depthconvoPfS_iiiiiii,"ax",@progbits
	.align	128
        .global         _Z10depthconvoPfS_iiiiiii
        .type           _Z10depthconvoPfS_iiiiiii,@function
        .size           _Z10depthconvoPfS_iiiiiii,(.L_x_3 - _Z10depthconvoPfS_iiiiiii)
        .other          _Z10depthconvoPfS_iiiiiii,@"STO_CUDA_ENTRY STV_DEFAULT"
_Z10depthconvoPfS_iiiiiii:
.text._Z10depthconvoPfS_iiiiiii:
[----:B------:R-:W-:Y:S01]  /*0000*/  LDC R1, c[0x0][0x37c] ;  /* 0x0000df00ff017b82 */ /* 0x000fe20000000800 */
[----:B------:R-:W0:Y:S07]  /*0010*/  S2R R5, SR_TID.X ;  /* 0x0000000000057919 */ /* 0x000e2e0000002100 */
[----:B------:R-:W0:Y:S08]  /*0020*/  S2UR UR4, SR_CTAID.X ;  /* 0x00000000000479c3 */ /* 0x000e300000002500 */
[----:B------:R-:W0:Y:S08]  /*0030*/  LDC R0, c[0x0][0x360] ;  /* 0x0000d800ff007b82 */ /* 0x000e300000000800 */
[----:B------:R-:W1:Y:S01]  /*0040*/  LDC.64 R2, c[0x0][0x3a0] ;  /* 0x0000e800ff027b82 */ /* 0x000e620000000a00 */
[----:B0-----:R-:W-:-:S02]  /*0050*/  IMAD R0, R0, UR4, R5 ;  /* 0x0000000400007c24 */ /* 0x001fc4000f8e0205 */
[----:B-1----:R-:W-:-:S05]  /*0060*/  IMAD R5, R3, R2, RZ ;  /* 0x0000000203057224 */ /* 0x002fca00078e02ff */
[----:B------:R-:W-:-:S13]  /*0070*/  ISETP.GE.AND P0, PT, R0, R5, PT ;  /* 0x000000050000720c */ /* 0x000fda0003f06270 */
[----:B------:R-:W-:Y:S05]  /*0080*/  @P0 EXIT ;  /* 0x000000000000094d */ /* 0x000fea0003800000 */
[-C--:B------:R-:W-:Y:S01]  /*0090*/  IABS R9, R5.reuse ;  /* 0x0000000500097213 */ /* 0x080fe20000000000 */
[----:B------:R-:W0:Y:S01]  /*00a0*/  S2R R4, SR_TID.Y ;  /* 0x0000000000047919 */ /* 0x000e220000002200 */
[----:B------:R-:W0:Y:S01]  /*00b0*/  S2UR UR4, SR_CTAID.Y ;  /* 0x00000000000479c3 */ /* 0x000e220000002600 */
[----:B------:R-:W-:Y:S01]  /*00c0*/  IABS R12, R5 ;  /* 0x00000005000c7213 */ /* 0x000fe20000000000 */
[----:B------:R-:W1:Y:S01]  /*00d0*/  I2F.RP R8, R9 ;  /* 0x0000000900087306 */ /* 0x000e620000209400 */
[----:B------:R-:W2:Y:S01]  /*00e0*/  LDCU UR5, c[0x0][0x3a8] ;  /* 0x00007500ff0577ac */ /* 0x000ea20008000800 */
[----:B------:R-:W3:Y:S04]  /*00f0*/  LDCU.64 UR6, c[0x0][0x358] ;  /* 0x00006b00ff0677ac */ /* 0x000ee80008000a00 */
[----:B------:R-:W0:Y:S08]  /*0100*/  LDC R11, c[0x0][0x364] ;  /* 0x0000d900ff0b7b82 */ /* 0x000e300000000800 */
[----:B------:R-:W4:Y:S01]  /*0110*/  LDC R2, c[0x0][0x390] ;  /* 0x0000e400ff027b82 */ /* 0x000f220000000800 */
[----:B-1----:R-:W1:Y:S01]  /*0120*/  MUFU.RCP R8, R8 ;  /* 0x0000000800087308 */ /* 0x002e620000001000 */
[----:B0-----:R-:W-:-:S02]  /*0130*/  IMAD R4, R11, UR4, R4 ;  /* 0x000000040b047c24 */ /* 0x001fc4000f8e0204 */
[----:B-1----:R-:W-:Y:S02]  /*0140*/  VIADD R6, R8, 0xffffffe ;  /* 0x0ffffffe08067836 */ /* 0x002fe40000000000 */
[----:B------:R-:W-:-:S03]  /*0150*/  IMAD R0, R5, R4, R0 ;  /* 0x0000000405007224 */ /* 0x000fc600078e0200 */
[----:B------:R0:W1:Y:S01]  /*0160*/  F2I.FTZ.U32.TRUNC.NTZ R7, R6 ;  /* 0x0000000600077305 */ /* 0x000062000021f000 */
[----:B----4-:R-:W-:Y:S02]  /*0170*/  IABS R13, R2 ;  /* 0x00000002000d7213 */ /* 0x010fe40000000000 */
[----:B------:R-:W-:Y:S02]  /*0180*/  IABS R8, R0 ;  /* 0x0000000000087213 */ /* 0x000fe40000000000 */
[----:B------:R-:W-:Y:S02]  /*0190*/  MOV R4, R13 ;  /* 0x0000000d00047202 */ /* 0x000fe40000000f00 */
[----:B------:R-:W-:Y:S01]  /*01a0*/  ISETP.GE.AND P4, PT, R0, RZ, PT ;  /* 0x000000ff0000720c */ /* 0x000fe20003f86270 */
[----:B0-----:R-:W-:Y:S02]  /*01b0*/  IMAD.MOV.U32 R6, RZ, RZ, RZ ;  /* 0x000000ffff067224 */ /* 0x001fe400078e00ff */
[----:B-1----:R-:W-:-:S04]  /*01c0*/  IMAD.MOV R10, RZ, RZ, -R7 ;  /* 0x000000ffff0a7224 */ /* 0x002fc800078e0a07 */
[----:B------:R-:W-:Y:S02]  /*01d0*/  IMAD R11, R10, R9, RZ ;  /* 0x000000090a0b7224 */ /* 0x000fe400078e02ff */
[----:B------:R-:W0:Y:S02]  /*01e0*/  I2F.RP R10, R4 ;  /* 0x00000004000a7306 */ /* 0x000e240000209400 */
[----:B------:R-:W-:-:S04]  /*01f0*/  IMAD.HI.U32 R7, R7, R11, R6 ;  /* 0x0000000b07077227 */ /* 0x000fc800078e0006 */
[----:B------:R-:W-:Y:S02]  /*0200*/  IMAD.MOV R6, RZ, RZ, -R12 ;  /* 0x000000ffff067224 */ /* 0x000fe400078e0a0c */
[----:B------:R-:W-:-:S04]  /*0210*/  IMAD.HI.U32 R11, R7, R8, RZ ;  /* 0x00000008070b7227 */ /* 0x000fc800078e00ff */
[----:B------:R-:W-:Y:S01]  /*0220*/  IMAD R6, R11, R6, R8 ;  /* 0x000000060b067224 */ /* 0x000fe200078e0208 */
[----:B0-----:R-:W0:Y:S04]  /*0230*/  MUFU.RCP R10, R10 ;  /* 0x0000000a000a7308 */ /* 0x001e280000001000 */
[----:B------:R-:W-:-:S13]  /*0240*/  ISETP.GT.U32.AND P1, PT, R9, R6, PT ;  /* 0x000000060900720c */ /* 0x000fda0003f24070 */
[-C--:B------:R-:W-:Y:S01]  /*0250*/  @!P1 IADD3 R6, PT, PT, R6, -R9.reuse, RZ ;  /* 0x8000000906069210 */ /* 0x080fe20007ffe0ff */
[----:B------:R-:W-:Y:S01]  /*0260*/  @!P1 VIADD R11, R11, 0x1 ;  /* 0x000000010b0b9836 */ /* 0x000fe20000000000 */
[----:B------:R-:W-:Y:S01]  /*0270*/  ISETP.NE.AND P1, PT, R5, RZ, PT ;  /* 0x000000ff0500720c */ /* 0x000fe20003f25270 */
[----:B0-----:R-:W-:Y:S01]  /*0280*/  VIADD R7, R10, 0xffffffe ;  /* 0x0ffffffe0a077836 */ /* 0x001fe20000000000 */
[----:B------:R-:W-:Y:S02]  /*0290*/  ISETP.GE.U32.AND P0, PT, R6, R9, PT ;  /* 0x000000090600720c */ /* 0x000fe40003f06070 */
[----:B------:R-:W-:-:S03]  /*02a0*/  LOP3.LUT R6, R0, R5, RZ, 0x3c, !PT ;  /* 0x0000000500067212 */ /* 0x000fc600078e3cff */
[----:B------:R-:W0:Y:S01]  /*02b0*/  F2I.FTZ.U32.TRUNC.NTZ R7, R7 ;  /* 0x0000000700077305 */ /* 0x000e22000021f000 */
[----:B------:R-:W-:Y:S01]  /*02c0*/  ISETP.GE.AND P2, PT, R6, RZ, PT ;  /* 0x000000ff0600720c */ /* 0x000fe20003f46270 */
[----:B------:R-:W-:-:S06]  /*02d0*/  IMAD.MOV.U32 R6, RZ, RZ, RZ ;  /* 0x000000ffff067224 */ /* 0x000fcc00078e00ff */
[----:B------:R-:W-:-:S05]  /*02e0*/  @P0 IADD3 R11, PT, PT, R11, 0x1, RZ ;  /* 0x000000010b0b0810 */ /* 0x000fca0007ffe0ff */
[----:B------:R-:W-:Y:S01]  /*02f0*/  IMAD.MOV.U32 R9, RZ, RZ, R11 ;  /* 0x000000ffff097224 */ /* 0x000fe200078e000b */
[----:B------:R-:W-:Y:S01]  /*0300*/  IABS R11, R3 ;  /* 0x00000003000b7213 */ /* 0x000fe20000000000 */
[----:B0-----:R-:W-:-:S03]  /*0310*/  IMAD.MOV R13, RZ, RZ, -R7 ;  /* 0x000000ffff0d7224 */ /* 0x001fc600078e0a07 */
[----:B------:R-:W-:Y:S01]  /*0320*/  @!P2 IADD3 R9, PT, PT, -R9, RZ, RZ ;  /* 0x000000ff0909a210 */ /* 0x000fe20007ffe1ff */
[----:B------:R-:W-:Y:S01]  /*0330*/  IMAD R13, R13, R4, RZ ;  /* 0x000000040d0d7224 */ /* 0x000fe200078e02ff */
[----:B------:R-:W-:Y:S01]  /*0340*/  @!P1 LOP3.LUT R9, RZ, R5, RZ, 0x33, !PT ;  /* 0x00000005ff099212 */ /* 0x000fe200078e33ff */
[----:B------:R-:W0:Y:S02]  /*0350*/  I2F.RP R12, R11 ;  /* 0x0000000b000c7306 */ /* 0x000e240000209400 */
[----:B------:R-:W-:Y:S01]  /*0360*/  IMAD.HI.U32 R13, R7, R13, R6 ;  /* 0x0000000d070d7227 */ /* 0x000fe200078e0006 */
[----:B------:R-:W-:Y:S02]  /*0370*/  IABS R15, R9 ;  /* 0x00000009000f7213 */ /* 0x000fe40000000000 */
[----:B------:R-:W-:Y:S01]  /*0380*/  LOP3.LUT R10, R9, R2, RZ, 0x3c, !PT ;  /* 0x00000002090a7212 */ /* 0x000fe200078e3cff */
[----:B------:R-:W-:Y:S02]  /*0390*/  IMAD.MOV R14, RZ, RZ, -R9 ;  /* 0x000000ffff0e7224 */ /* 0x000fe400078e0a09 */
[----:B------:R-:W-:Y:S01]  /*03a0*/  IMAD.HI.U32 R6, R13, R15, RZ ;  /* 0x0000000f0d067227 */ /* 0x000fe200078e00ff */
[----:B------:R-:W-:-:S02]  /*03b0*/  ISETP.GE.AND P2, PT, R10, RZ, PT ;  /* 0x000000ff0a00720c */ /* 0x000fc40003f46270 */
[----:B------:R-:W-:Y:S01]  /*03c0*/  LOP3.LUT R10, RZ, R2, RZ, 0x33, !PT ;  /* 0x00000002ff0a7212 */ /* 0x000fe200078e33ff */
[----:B------:R-:W-:Y:S02]  /*03d0*/  IMAD.MOV R7, RZ, RZ, -R6 ;  /* 0x000000ffff077224 */ /* 0x000fe400078e0a06 */
[----:B------:R-:W-:Y:S01]  /*03e0*/  IMAD R14, R5, R14, R0 ;  /* 0x0000000e050e7224 */ /* 0x000fe200078e0200 */
[----:B0-----:R-:W0:Y:S01]  /*03f0*/  MUFU.RCP R12, R12 ;  /* 0x0000000c000c7308 */ /* 0x001e220000001000 */
[----:B------:R-:W-:-:S03]  /*0400*/  IMAD R15, R4, R7, R15 ;  /* 0x00000007040f7224 */ /* 0x000fc600078e020f */
[----:B------:R-:W-:Y:S02]  /*0410*/  IABS R16, R14 ;  /* 0x0000000e00107213 */ /* 0x000fe40000000000 */
[----:B------:R-:W-:Y:S02]  /*0420*/  ISETP.GT.U32.AND P1, PT, R4, R15, PT ;  /* 0x0000000f0400720c */ /* 0x000fe40003f24070 */
[----:B------:R-:W-:Y:S02]  /*0430*/  LOP3.LUT R14, R14, R3, RZ, 0x3c, !PT ;  /* 0x000000030e0e7212 */ /* 0x000fe400078e3cff */
[----:B0-----:R-:W-:-:S09]  /*0440*/  IADD3 R7, PT, PT, R12, 0xffffffe, RZ ;  /* 0x0ffffffe0c077810 */ /* 0x001fd20007ffe0ff */
[----:B------:R-:W-:Y:S02]  /*0450*/  @!P1 IMAD.IADD R15, R15, 0x1, -R4 ;  /* 0x000000010f0f9824 */ /* 0x000fe400078e0a04 */
[----:B------:R-:W-:Y:S01]  /*0460*/  @!P1 VIADD R6, R6, 0x1 ;  /* 0x0000000106069836 */ /* 0x000fe20000000000 */
[----:B------:R-:W0:Y:S02]  /*0470*/  F2I.FTZ.U32.TRUNC.NTZ R7, R7 ;  /* 0x0000000700077305 */ /* 0x000e24000021f000 */
[----:B------:R-:W-:-:S13]  /*0480*/  ISETP.GE.U32.AND P0, PT, R15, R4, PT ;  /* 0x000000040f00720c */ /* 0x000fda0003f06070 */
[----:B------:R-:W-:Y:S01]  /*0490*/  @P0 IADD3 R6, PT, PT, R6, 0x1, RZ ;  /* 0x0000000106060810 */ /* 0x000fe20007ffe0ff */
[----:B0-----:R-:W-:Y:S01]  /*04a0*/  IMAD.MOV R12, RZ, RZ, -R7 ;  /* 0x000000ffff0c7224 */ /* 0x001fe200078e0a07 */
[----:B------:R-:W-:Y:S02]  /*04b0*/  ISETP.NE.AND P0, PT, R2, RZ, PT ;  /* 0x000000ff0200720c */ /* 0x000fe40003f05270 */
[----:B------:R-:W-:Y:S01]  /*04c0*/  @!P2 IADD3 R6, PT, PT, -R6, RZ, RZ ;  /* 0x000000ff0606a210 */ /* 0x000fe20007ffe1ff */
[----:B------:R-:W-:-:S03]  /*04d0*/  IMAD R15, R12, R11, RZ ;  /* 0x0000000b0c0f7224 */ /* 0x000fc600078e02ff */
[----:B------:R-:W-:Y:S01]  /*04e0*/  SEL R12, R10, R6, !P0 ;  /* 0x000000060a0c7207 */ /* 0x000fe20004000000 */
[----:B------:R-:W-:-:S03]  /*04f0*/  IMAD.MOV.U32 R6, RZ, RZ, RZ ;  /* 0x000000ffff067224 */ /* 0x000fc600078e00ff */
[C---:B------:R-:W-:Y:S01]  /*0500*/  ISETP.GE.AND P6, PT, R12.reuse, RZ, PT ;  /* 0x000000ff0c00720c */ /* 0x040fe20003fc6270 */
[----:B------:R-:W-:Y:S01]  /*0510*/  IMAD.HI.U32 R7, R7, R15, R6 ;  /* 0x0000000f07077227 */ /* 0x000fe200078e0006 */
[----:B------:R-:W-:Y:S02]  /*0520*/  IABS R6, R12 ;  /* 0x0000000c00067213 */ /* 0x000fe40000000000 */
[----:B------:R-:W-:-:S03]  /*0530*/  IADD3 R12, PT, PT, -R12, RZ, RZ ;  /* 0x000000ff0c0c7210 */ /* 0x000fc60007ffe1ff */
[----:B------:R-:W-:-:S04]  /*0540*/  IMAD.HI.U32 R5, R7, R8, RZ ;  /* 0x0000000807057227 */ /* 0x000fc800078e00ff */
[----:B------:R-:W-:Y:S01]  /*0550*/  IMAD.HI.U32 R15, R7, R16, RZ ;  /* 0x00000010070f7227 */ /* 0x000fe200078e00ff */
[----:B------:R-:W-:-:S03]  /*0560*/  IADD3 R5, PT, PT, -R5, RZ, RZ ;  /* 0x000000ff05057210 */ /* 0x000fc60007ffe1ff */
[----:B------:R-:W-:-:S04]  /*0570*/  IMAD.HI.U32 R13, R13, R6, RZ ;  /* 0x000000060d0d7227 */ /* 0x000fc800078e00ff */
[----:B------:R-:W-:Y:S01]  /*0580*/  IMAD R8, R11, R5, R8 ;  /* 0x000000050b087224 */ /* 0x000fe200078e0208 */
[----:B------:R-:W-:Y:S01]  /*0590*/  IADD3 R5, PT, PT, -R15, RZ, RZ ;  /* 0x000000ff0f057210 */ /* 0x000fe20007ffe1ff */
[----:B------:R-:W-:Y:S02]  /*05a0*/  IMAD.MOV R13, RZ, RZ, -R13 ;  /* 0x000000ffff0d7224 */ /* 0x000fe400078e0a0d */
[----:B------:R-:W-:Y:S01]  /*05b0*/  IMAD R2, R2, R12, R9 ;  /* 0x0000000c02027224 */ /* 0x000fe200078e0209 */
[C---:B------:R-:W-:Y:S01]  /*05c0*/  ISETP.GT.U32.AND P2, PT, R11.reuse, R8, PT ;  /* 0x000000080b00720c */ /* 0x040fe20003f44070 */
[----:B------:R-:W-:Y:S02]  /*05d0*/  IMAD R13, R4, R13, R6 ;  /* 0x0000000d040d7224 */ /* 0x000fe400078e0206 */
[----:B------:R-:W-:-:S03]  /*05e0*/  IMAD R6, R11, R5, R16 ;  /* 0x000000050b067224 */ /* 0x000fc600078e0210 */
[----:B------:R-:W-:Y:S02]  /*05f0*/  ISETP.GT.U32.AND P1, PT, R4, R13, PT ;  /* 0x0000000d0400720c */ /* 0x000fe40003f24070 */
[----:B------:R-:W-:-:S05]  /*0600*/  ISETP.GT.U32.AND P5, PT, R11, R6, PT ;  /* 0x000000060b00720c */ /* 0x000fca0003fa4070 */
[----:B------:R-:W-:-:S06]  /*0610*/  @!P2 IMAD.IADD R8, R8, 0x1, -R11 ;  /* 0x000000010808a824 */ /* 0x000fcc00078e0a0b */
[----:B------:R-:W-:Y:S02]  /*0620*/  @!P1 IADD3 R13, PT, PT, R13, -R4, RZ ;  /* 0x800000040d0d9210 */ /* 0x000fe40007ffe0ff */
[----:B------:R-:W-:Y:S01]  /*0630*/  @!P5 IMAD.IADD R6, R6, 0x1, -R11 ;  /* 0x000000010606d824 */ /* 0x000fe200078e0a0b */
[----:B------:R-:W-:Y:S02]  /*0640*/  ISETP.GT.U32.AND P1, PT, R11, R8, PT ;  /* 0x000000080b00720c */ /* 0x000fe40003f24070 */
[----:B------:R-:W-:Y:S02]  /*0650*/  ISETP.GT.U32.AND P2, PT, R4, R13, PT ;  /* 0x0000000d0400720c */ /* 0x000fe40003f44070 */
[----:B------:R-:W-:Y:S02]  /*0660*/  ISETP.GE.U32.AND P3, PT, R6, R11, PT ;  /* 0x0000000b0600720c */ /* 0x000fe40003f66070 */
[----:B------:R-:W0:Y:S01]  /*0670*/  LDC.64 R6, c[0x0][0x398] ;  /* 0x0000e600ff067b82 */ /* 0x000e220000000a00 */
[----:B------:R-:W-:-:S02]  /*0680*/  @!P5 IADD3 R15, PT, PT, R15, 0x1, RZ ;  /* 0x000000010f0fd810 */ /* 0x000fc40007ffe0ff */
[----:B------:R-:W-:-:S04]  /*0690*/  ISETP.GE.AND P5, PT, R14, RZ, PT ;  /* 0x000000ff0e00720c */ /* 0x000fc80003fa6270 */
[----:B------:R-:W-:Y:S01]  /*06a0*/  @!P1 IMAD.IADD R8, R8, 0x1, -R11 ;  /* 0x0000000108089824 */ /* 0x000fe200078e0a0b */
[----:B------:R-:W-:Y:S02]  /*06b0*/  ISETP.NE.AND P1, PT, R3, RZ, PT ;  /* 0x000000ff0300720c */ /* 0x000fe40003f25270 */
[----:B------:R-:W-:Y:S01]  /*06c0*/  @!P2 IADD3 R13, PT, PT, R13, -R4, RZ ;  /* 0x800000040d0da210 */ /* 0x000fe20007ffe0ff */
[----:B------:R-:W-:Y:S01]  /*06d0*/  @P3 VIADD R15, R15, 0x1 ;  /* 0x000000010f0f3836 */ /* 0x000fe20000000000 */
[----:B------:R-:W1:Y:S01]  /*06e0*/  LDC.64 R4, c[0x0][0x380] ;  /* 0x0000e000ff047b82 */ /* 0x000e620000000a00 */
[----:B------:R-:W-:Y:S02]  /*06f0*/  MOV R11, R8 ;  /* 0x00000008000b7202 */ /* 0x000fe40000000f00 */
[----:B------:R-:W-:Y:S01]  /*0700*/  @!P6 IADD3 R13, PT, PT, -R13, RZ, RZ ;  /* 0x000000ff0d0de210 */ /* 0x000fe20007ffe1ff */
[----:B------:R-:W-:Y:S01]  /*0710*/  @!P5 IMAD.MOV R15, RZ, RZ, -R15 ;  /* 0x000000ffff0fd224 */ /* 0x000fe200078e0a0f */
[----:B------:R-:W-:Y:S01]  /*0720*/  LOP3.LUT R8, RZ, R3, RZ, 0x33, !PT ;  /* 0x00000003ff087212 */ /* 0x000fe200078e33ff */
[----:B------:R-:W-:Y:S01]  /*0730*/  @!P4 IMAD.MOV R11, RZ, RZ, -R11 ;  /* 0x000000ffff0bc224 */ /* 0x000fe200078e0a0b */
[----:B------:R-:W-:-:S02]  /*0740*/  SEL R13, R10, R13, !P0 ;  /* 0x0000000d0a0d7207 */ /* 0x000fc40004000000 */
[C---:B------:R-:W-:Y:S02]  /*0750*/  SEL R15, R8.reuse, R15, !P1 ;  /* 0x0000000f080f7207 */ /* 0x040fe40004800000 */
[----:B------:R-:W-:Y:S01]  /*0760*/  SEL R11, R8, R11, !P1 ;  /* 0x0000000b080b7207 */ /* 0x000fe20004800000 */
[----:B0-----:R-:W-:-:S04]  /*0770*/  IMAD R6, R6, UR4, R13 ;  /* 0x0000000406067c24 */ /* 0x001fc8000f8e020d */
[----:B--2---:R-:W-:Y:S02]  /*0780*/  IMAD R2, R11, UR5, R2 ;  /* 0x000000050b027c24 */ /* 0x004fe4000f8e0202 */
[----:B------:R-:W-:-:S04]  /*0790*/  IMAD R6, R15, UR5, R6 ;  /* 0x000000050f067c24 */ /* 0x000fc8000f8e0206 */
[----:B------:R-:W-:Y:S02]  /*07a0*/  IMAD R7, R6, R7, R2 ;  /* 0x0000000706077224 */ /* 0x000fe400078e0202 */
[----:B------:R-:W0:Y:S02]  /*07b0*/  LDC.64 R2, c[0x0][0x388] ;  /* 0x0000e200ff027b82 */ /* 0x000e240000000a00 */
[----:B-1----:R-:W-:-:S06]  /*07c0*/  IMAD.WIDE R4, R7, 0x4, R4 ;  /* 0x0000000407047825 */ /* 0x002fcc00078e0204 */
[----:B---3--:R-:W2:Y:S01]  /*07d0*/  LDG.E R5, desc[UR6][R4.64] ;  /* 0x0000000604057981 */ /* 0x008ea2000c1e1900 */
[----:B0-----:R-:W-:-:S05]  /*07e0*/  IMAD.WIDE R2, R0, 0x4, R2 ;  /* 0x0000000400027825 */ /* 0x001fca00078e0202 */
[----:B--2---:R-:W-:Y:S01]  /*07f0*/  STG.E desc[UR6][R2.64], R5 ;  /* 0x0000000502007986 */ /* 0x004fe2000c101906 */
[----:B------:R-:W-:Y:S05]  /*0800*/  EXIT ;  /* 0x000000000000794d */ /* 0x000fea0003800000 */
.L_x_1:
        /* <DEDUP_REMOVED lines=15> */
.L_x_3:


//--------------------- .nv.shared.reserved.0     --------------------------
	.section	.nv.shared.reserved.0,"aw",@nobits
	.weak		__nv_reservedSMEM_offset_0_alias
	.size		__nv_reservedSMEM_offset_0_alias, 0, 64
	.other		__nv_reservedSMEM_offset_0_alias,@"STO_CUDA_RESERVED_SHARED STV_DEFAULT"
__nv_reservedSMEM_offset_0_alias:
	.zero		0
	.zero		64


//--------------------- .nv.constant0._Z17rearrange_weightsPfS_ii --------------------------
	.section	.nv.constant0._Z17rearrange_weightsPfS_ii,"a",@progbits
	.sectionflags	@""
	.align	4
.nv.constant0._Z17rearrange_weightsPfS_ii:
	.zero		920


//--------------------- .nv.constant0._Z10depthconvoPfS_iiiiiii --------------------------
	.section	.nv.constant0._Z10depthconvoPfS_iiiiiii,"a",@progbits
	.sectionflags	@""
	.align	4
.nv.constant0._Z10depthconvoPfS_iiiiiii:
	.zero		940


//--------------------- SYMBOLS --------------------------

	.type		.nv.reservedSmem.offset0,@object
	.size		.nv.reservedSmem.offset0,0x4
